//
// Generated by NVIDIA NVVM Compiler
//
// Compiler Build ID: CL-36424714
// Cuda compilation tools, release 13.0, V13.0.88
// Based on NVVM 20.0.0
//

.version 9.0
.target sm_100
.address_size 64

	// .globl	_Z11mergeKernelPiS_ii

.visible .entry _Z11mergeKernelPiS_ii(
	.param .u64 .ptr .align 1 _Z11mergeKernelPiS_ii_param_0,
	.param .u64 .ptr .align 1 _Z11mergeKernelPiS_ii_param_1,
	.param .u32 _Z11mergeKernelPiS_ii_param_2,
	.param .u32 _Z11mergeKernelPiS_ii_param_3
)
{
	.reg .pred 	%p<20>;
	.reg .b32 	%r<101>;
	.reg .b64 	%rd<31>;

	ld.param.u64 	%rd7, [_Z11mergeKernelPiS_ii_param_0];
	ld.param.u64 	%rd8, [_Z11mergeKernelPiS_ii_param_1];
	ld.param.u32 	%r49, [_Z11mergeKernelPiS_ii_param_2];
	ld.param.u32 	%r50, [_Z11mergeKernelPiS_ii_param_3];
	cvta.to.global.u64 	%rd1, %rd8;
	cvta.to.global.u64 	%rd2, %rd7;
	mov.u32 	%r51, %ctaid.x;
	mov.u32 	%r52, %ntid.x;
	mov.u32 	%r53, %tid.x;
	mad.lo.s32 	%r54, %r51, %r52, %r53;
	mul.lo.s32 	%r55, %r54, %r49;
	shl.b32 	%r80, %r55, 1;
	setp.ge.s32 	%p1, %r80, %r50;
	@%p1 bra 	$L__BB0_16;
	add.s32 	%r56, %r80, %r49;
	min.s32 	%r2, %r56, %r50;
	add.s32 	%r57, %r56, %r49;
	min.s32 	%r3, %r57, %r50;
	setp.lt.s32 	%p2, %r49, 1;
	setp.ge.s32 	%p3, %r56, %r3;
	or.pred  	%p4, %p2, %p3;
	mov.u32 	%r81, %r2;
	mov.u32 	%r89, %r80;
	@%p4 bra 	$L__BB0_2;
	bra.uni 	$L__BB0_17;
$L__BB0_2:
	setp.ge.s32 	%p10, %r80, %r2;
	@%p10 bra 	$L__BB0_9;
	sub.s32 	%r66, %r2, %r80;
	and.b32  	%r7, %r66, 3;
	setp.eq.s32 	%p11, %r7, 0;
	mov.u32 	%r87, %r80;
	@%p11 bra 	$L__BB0_6;
	neg.s32 	%r83, %r7;
	mov.u32 	%r87, %r80;
$L__BB0_5:
	.pragma "nounroll";
	mul.wide.s32 	%rd15, %r89, 4;
	add.s64 	%rd16, %rd1, %rd15;
	mul.wide.s32 	%rd17, %r87, 4;
	add.s64 	%rd18, %rd2, %rd17;
	add.s32 	%r87, %r87, 1;
	ld.global.u32 	%r67, [%rd18];
	add.s32 	%r89, %r89, 1;
	st.global.u32 	[%rd16], %r67;
	add.s32 	%r83, %r83, 1;
	setp.ne.s32 	%p12, %r83, 0;
	@%p12 bra 	$L__BB0_5;
$L__BB0_6:
	sub.s32 	%r68, %r80, %r2;
	setp.gt.u32 	%p13, %r68, -4;
	@%p13 bra 	$L__BB0_9;
	add.s64 	%rd3, %rd2, 8;
	sub.s32 	%r95, %r87, %r2;
	add.s64 	%rd4, %rd1, 8;
$L__BB0_8:
	mul.wide.s32 	%rd19, %r87, 4;
	add.s64 	%rd20, %rd3, %rd19;
	mul.wide.s32 	%rd21, %r89, 4;
	add.s64 	%rd22, %rd4, %rd21;
	ld.global.u32 	%r69, [%rd20+-8];
	st.global.u32 	[%rd22+-8], %r69;
	ld.global.u32 	%r70, [%rd20+-4];
	st.global.u32 	[%rd22+-4], %r70;
	ld.global.u32 	%r71, [%rd20];
	st.global.u32 	[%rd22], %r71;
	add.s32 	%r87, %r87, 4;
	ld.global.u32 	%r72, [%rd20+4];
	add.s32 	%r89, %r89, 4;
	st.global.u32 	[%rd22+4], %r72;
	add.s32 	%r95, %r95, 4;
	setp.eq.s32 	%p14, %r95, 0;
	@%p14 bra 	$L__BB0_9;
	bra.uni 	$L__BB0_8;
$L__BB0_9:
	setp.ge.s32 	%p15, %r81, %r3;
	@%p15 bra 	$L__BB0_16;
	sub.s32 	%r73, %r3, %r81;
	and.b32  	%r26, %r73, 3;
	setp.eq.s32 	%p16, %r26, 0;
	mov.u32 	%r94, %r81;
	@%p16 bra 	$L__BB0_13;
	neg.s32 	%r90, %r26;
	mov.u32 	%r94, %r81;
$L__BB0_12:
	.pragma "nounroll";
	mul.wide.s32 	%rd23, %r89, 4;
	add.s64 	%rd24, %rd1, %rd23;
	mul.wide.s32 	%rd25, %r94, 4;
	add.s64 	%rd26, %rd2, %rd25;
	add.s32 	%r94, %r94, 1;
	ld.global.u32 	%r74, [%rd26];
	add.s32 	%r89, %r89, 1;
	st.global.u32 	[%rd24], %r74;
	add.s32 	%r90, %r90, 1;
	setp.ne.s32 	%p17, %r90, 0;
	@%p17 bra 	$L__BB0_12;
$L__BB0_13:
	sub.s32 	%r75, %r81, %r3;
	setp.gt.u32 	%p18, %r75, -4;
	@%p18 bra 	$L__BB0_16;
	add.s64 	%rd5, %rd2, 8;
	sub.s32 	%r98, %r94, %r3;
	add.s64 	%rd6, %rd1, 8;
$L__BB0_15:
	mul.wide.s32 	%rd27, %r94, 4;
	add.s64 	%rd28, %rd5, %rd27;
	mul.wide.s32 	%rd29, %r89, 4;
	add.s64 	%rd30, %rd6, %rd29;
	ld.global.u32 	%r76, [%rd28+-8];
	st.global.u32 	[%rd30+-8], %r76;
	ld.global.u32 	%r77, [%rd28+-4];
	st.global.u32 	[%rd30+-4], %r77;
	ld.global.u32 	%r78, [%rd28];
	st.global.u32 	[%rd30], %r78;
	add.s32 	%r94, %r94, 4;
	ld.global.u32 	%r79, [%rd28+4];
	add.s32 	%r89, %r89, 4;
	st.global.u32 	[%rd30+4], %r79;
	add.s32 	%r98, %r98, 4;
	setp.ne.s32 	%p19, %r98, 0;
	@%p19 bra 	$L__BB0_15;
$L__BB0_16:
	ret;
$L__BB0_17:
	mul.wide.s32 	%rd9, %r80, 4;
	add.s64 	%rd10, %rd2, %rd9;
	ld.global.u32 	%r58, [%rd10];
	mul.wide.s32 	%rd11, %r81, 4;
	add.s64 	%rd12, %rd2, %rd11;
	ld.global.u32 	%r60, [%rd12];
	setp.gt.s32 	%p5, %r58, %r60;
	setp.le.s32 	%p6, %r58, %r60;
	selp.u32 	%r62, 1, 0, %p6;
	add.s32 	%r80, %r80, %r62;
	selp.u32 	%r63, 1, 0, %p5;
	add.s32 	%r81, %r81, %r63;
	min.s32 	%r64, %r58, %r60;
	mul.wide.s32 	%rd13, %r89, 4;
	add.s64 	%rd14, %rd1, %rd13;
	st.global.u32 	[%rd14], %r64;
	add.s32 	%r89, %r89, 1;
	setp.lt.s32 	%p7, %r80, %r2;
	setp.lt.s32 	%p8, %r81, %r3;
	and.pred  	%p9, %p7, %p8;
	@%p9 bra 	$L__BB0_17;
	bra.uni 	$L__BB0_2;

}


// ===== COMPILED SASS (sm_100) =====

	.target	sm_100

	.elftype	@"ET_EXEC"


//--------------------- .note.nv.tkinfo           --------------------------
	.section	.note.nv.tkinfo,"",@"SHT_NOTE"
	.sectionflags	@"SHF_NOTE_NV_TKINFO"
	.tkinfo
        /*0018*/ 	.word	0x00000002
        /*0030*/ 	.string	""
        /*0030*/ 	.string	"ptxas"
        /*0030*/ 	.string	"Cuda compilation tools, release 13.0, V13.0.88"
        /*0030*/ 	.string	"Build cuda_13.0.r13.0/compiler.36424714_0"
        /*0030*/ 	.string	"-arch sm_100 -m 64 "



//--------------------- .note.nv.cuinfo           --------------------------
	.section	.note.nv.cuinfo,"",@"SHT_NOTE"
	.sectionflags	@"SHF_NOTE_NV_CUINFO"
        /*0018*/ 	.short	0x0002
        /*001a*/ 	.short	0x0064
        /*001c*/ 	.short	0x0082
	.zero		2


//--------------------- .nv.info                  --------------------------
	.section	.nv.info,"",@"SHT_CUDA_INFO"
	.align	4


	//----- nvinfo : EIATTR_REGCOUNT
	.align		4
        /*0000*/ 	.byte	0x04, 0x2f
        /*0002*/ 	.short	(.L_1 - .L_0)
	.align		4
.L_0:
        /*0004*/ 	.word	index@(_Z11mergeKernelPiS_ii)
        /*0008*/ 	.word	0x00000018


	//----- nvinfo : EIATTR_FRAME_SIZE
	.align		4
.L_1:
        /*000c*/ 	.byte	0x04, 0x11
        /*000e*/ 	.short	(.L_3 - .L_2)
	.align		4
.L_2:
        /*0010*/ 	.word	index@(_Z11mergeKernelPiS_ii)
        /*0014*/ 	.word	0x00000000


	//----- nvinfo : EIATTR_MIN_STACK_SIZE
	.align		4
.L_3:
        /*0018*/ 	.byte	0x04, 0x12
        /*001a*/ 	.short	(.L_5 - .L_4)
	.align		4
.L_4:
        /*001c*/ 	.word	index@(_Z11mergeKernelPiS_ii)
        /*0020*/ 	.word	0x00000000
.L_5:


//--------------------- .nv.compat                --------------------------
	.section	.nv.compat,"",@"SHT_CUDA_COMPAT_INFO"
	.align	4
        /*0000*/ 	.byte	0x02, 0x09, 0x00, 0x00, 0x02, 0x02, 0x01, 0x00, 0x02, 0x05, 0x05, 0x00, 0x03, 0x07, 0x01, 0x01
        /*0010*/ 	.byte	0x02, 0x03, 0x00, 0x00, 0x02, 0x06, 0x01, 0x00, 0x04, 0x0b, 0x08, 0x00, 0x09, 0x00, 0x00, 0x00
        /*0020*/ 	.byte	0x00, 0x00, 0x00, 0x00


//--------------------- .nv.info._Z11mergeKernelPiS_ii --------------------------
	.section	.nv.info._Z11mergeKernelPiS_ii,"",@"SHT_CUDA_INFO"
	.sectionflags	@""
	.align	4


	//----- nvinfo : EIATTR_CUDA_API_VERSION
	.align		4
        /*0000*/ 	.byte	0x04, 0x37
        /*0002*/ 	.short	(.L_7 - .L_6)
.L_6:
        /*0004*/ 	.word	0x00000082


	//----- nvinfo : EIATTR_KPARAM_INFO
	.align		4
.L_7:
        /*0008*/ 	.byte	0x04, 0x17
        /*000a*/ 	.short	(.L_9 - .L_8)
.L_8:
        /*000c*/ 	.word	0x00000000
        /*0010*/ 	.short	0x0003
        /*0012*/ 	.short	0x0014
        /*0014*/ 	.byte	0x00, 0xf0, 0x11, 0x00


	//----- nvinfo : EIATTR_KPARAM_INFO
	.align		4
.L_9:
        /*0018*/ 	.byte	0x04, 0x17
        /*001a*/ 	.short	(.L_11 - .L_10)
.L_10:
        /*001c*/ 	.word	0x00000000
        /*0020*/ 	.short	0x0002
        /*0022*/ 	.short	0x0010
        /*0024*/ 	.byte	0x00, 0xf0, 0x11, 0x00


	//----- nvinfo : EIATTR_KPARAM_INFO
	.align		4
.L_11:
        /*0028*/ 	.byte	0x04, 0x17
        /*002a*/ 	.short	(.L_13 - .L_12)
.L_12:
        /*002c*/ 	.word	0x00000000
        /*0030*/ 	.short	0x0001
        /*0032*/ 	.short	0x0008
        /*0034*/ 	.byte	0x00, 0xf5, 0x21, 0x00


	//----- nvinfo : EIATTR_KPARAM_INFO
	.align		4
.L_13:
        /*0038*/ 	.byte	0x04, 0x17
        /*003a*/ 	.short	(.L_15 - .L_14)
.L_14:
        /*003c*/ 	.word	0x00000000
        /*0040*/ 	.short	0x0000
        /*0042*/ 	.short	0x0000
        /*0044*/ 	.byte	0x00, 0xf5, 0x21, 0x00


	//----- nvinfo : EIATTR_SPARSE_MMA_MASK
	.align		4
.L_15:
        /*0048*/ 	.byte	0x03, 0x50
        /*004a*/ 	.short	0x0000


	//----- nvinfo : EIATTR_MAXREG_COUNT
	.align		4
        /*004c*/ 	.byte	0x03, 0x1b
        /*004e*/ 	.short	0x00ff


	//----- nvinfo : EIATTR_MERCURY_ISA_VERSION
	.align		4
        /*0050*/ 	.byte	0x03, 0x5f
        /*0052*/ 	.short	0x0101


	//----- nvinfo : EIATTR_VRC_CTA_INIT_COUNT
	.align		4
        /*0054*/ 	.byte	0x02, 0x4a
	.zero		1
	.zero		1


	//----- nvinfo : EIATTR_EXIT_INSTR_OFFSETS
	.align		4
        /*0058*/ 	.byte	0x04, 0x1c
        /*005a*/ 	.short	(.L_17 - .L_16)


	//   ....[0]....
.L_16:
        /*005c*/ 	.word	0x00000090


	//   ....[1]....
        /*0060*/ 	.word	0x00000590


	//   ....[2]....
        /*0064*/ 	.word	0x000006f0


	//   ....[3]....
        /*0068*/ 	.word	0x00000890


	//----- nvinfo : EIATTR_CRS_STACK_SIZE
	.align		4
.L_17:
        /*006c*/ 	.byte	0x04, 0x1e
        /*006e*/ 	.short	(.L_19 - .L_18)
.L_18:
        /*0070*/ 	.word	0x00000000


	//----- nvinfo : EIATTR_CBANK_PARAM_SIZE
	.align		4
.L_19:
        /*0074*/ 	.byte	0x03, 0x19
        /*0076*/ 	.short	0x0018


	//----- nvinfo : EIATTR_PARAM_CBANK
	.align		4
        /*0078*/ 	.byte	0x04, 0x0a
        /*007a*/ 	.short	(.L_21 - .L_20)
	.align		4
.L_20:
        /*007c*/ 	.word	index@(.nv.constant0._Z11mergeKernelPiS_ii)
        /*0080*/ 	.short	0x0380
        /*0082*/ 	.short	0x0018


	//----- nvinfo : EIATTR_SW_WAR
	.align		4
.L_21:
        /*0084*/ 	.byte	0x04, 0x36
        /*0086*/ 	.short	(.L_23 - .L_22)
.L_22:
        /*0088*/ 	.word	0x00000008
.L_23:


//--------------------- .nv.callgraph             --------------------------
	.section	.nv.callgraph,"",@"SHT_CUDA_CALLGRAPH"
	.align	4
	.sectionentsize	8
	.align		4
        /*0000*/ 	.word	0x00000000
	.align		4
        /*0004*/ 	.word	0xffffffff
	.align		4
        /*0008*/ 	.word	0x00000000
	.align		4
        /*000c*/ 	.word	0xfffffffe
	.align		4
        /*0010*/ 	.word	0x00000000
	.align		4
        /*0014*/ 	.word	0xfffffffd
	.align		4
        /*0018*/ 	.word	0x00000000
	.align		4
        /*001c*/ 	.word	0xfffffffc


//--------------------- .text._Z11mergeKernelPiS_ii --------------------------
	.section	.text._Z11mergeKernelPiS_ii,"ax",@progbits
	.align	128
        .global         _Z11mergeKernelPiS_ii
        .type           _Z11mergeKernelPiS_ii,@function
        .size           _Z11mergeKernelPiS_ii,(.L_x_14 - _Z11mergeKernelPiS_ii)
        .other          _Z11mergeKernelPiS_ii,@"STO_CUDA_ENTRY STV_DEFAULT"
_Z11mergeKernelPiS_ii:
.text._Z11mergeKernelPiS_ii:
[----:B------:R-:W-:Y:S01]  /*0000*/  LDC R1, c[0x0][0x37c] ;  /* 0x0000df00ff017b82 */ /* 0x000fe20000000800 */
[----:B------:R-:W0:Y:S07]  /*0010*/  S2R R0, SR_TID.X ;  /* 0x0000000000007919 */ /* 0x000e2e0000002100 */
[----:B------:R-:W0:Y:S08]  /*0020*/  S2UR UR4, SR_CTAID.X ;  /* 0x00000000000479c3 */ /* 0x000e300000002500 */
[----:B------:R-:W0:Y:S08]  /*0030*/  LDC R3, c[0x0][0x360] ;  /* 0x0000d800ff037b82 */ /* 0x000e300000000800 */
[----:B------:R-:W1:Y:S01]  /*0040*/  LDC.64 R8, c[0x0][0x390] ;  /* 0x0000e400ff087b82 */ /* 0x000e620000000a00 */
[----:B0-----:R-:W-:-:S04]  /*0050*/  IMAD R3, R3, UR4, R0 ;  /* 0x0000000403037c24 */ /* 0x001fc8000f8e0200 */
[----:B-1----:R-:W-:-:S04]  /*0060*/  IMAD R3, R3, R8, RZ ;  /* 0x0000000803037224 */ /* 0x002fc800078e02ff */
[----:B------:R-:W-:-:S05]  /*0070*/  IMAD.SHL.U32 R5, R3, 0x2, RZ ;  /* 0x0000000203057824 */ /* 0x000fca00078e00ff */
[----:B------:R-:W-:-:S13]  /*0080*/  ISETP.GE.AND P0, PT, R5, R9, PT ;  /* 0x000000090500720c */ /* 0x000fda0003f06270 */
[----:B------:R-:W-:Y:S05]  /*0090*/  @P0 EXIT ;  /* 0x000000000000094d */ /* 0x000fea0003800000 */
[----:B------:R-:W-:Y:S01]  /*00a0*/  IMAD.IADD R4, R5, 0x1, R8 ;  /* 0x0000000105047824 */ /* 0x000fe200078e0208 */
[----:B------:R-:W0:Y:S01]  /*00b0*/  LDC.64 R6, c[0x0][0x380] ;  /* 0x0000e000ff067b82 */ /* 0x000e220000000a00 */
[----:B------:R-:W1:Y:S01]  /*00c0*/  LDCU.64 UR8, c[0x0][0x358] ;  /* 0x00006b00ff0877ac */ /* 0x000e620008000a00 */
[----:B------:R-:W-:Y:S01]  /*00d0*/  BSSY.RECONVERGENT B0, `(.L_x_0) ;  /* 0x000001c000007945 */ /* 0x000fe20003800200 */
[----:B------:R-:W-:Y:S02]  /*00e0*/  MOV R0, R5 ;  /* 0x0000000500007202 */ /* 0x000fe40000000f00 */
[----:B------:R-:W-:-:S04]  /*00f0*/  VIADDMNMX R2, R4, R8, R9, PT ;  /* 0x0000000804027246 */ /* 0x000fc80003800109 */
[C---:B------:R-:W-:Y:S02]  /*0100*/  ISETP.GE.AND P0, PT, R4.reuse, R2, PT ;  /* 0x000000020400720c */ /* 0x040fe40003f06270 */
[----:B------:R-:W-:Y:S02]  /*0110*/  VIMNMX R4, PT, PT, R4, R9, PT ;  /* 0x0000000904047248 */ /* 0x000fe40003fe0100 */
[----:B------:R-:W-:Y:S02]  /*0120*/  ISETP.LT.OR P0, PT, R8, 0x1, P0 ;  /* 0x000000010800780c */ /* 0x000fe40000701670 */
[----:B------:R-:W2:Y:S01]  /*0130*/  LDC.64 R8, c[0x0][0x388] ;  /* 0x0000e200ff087b82 */ /* 0x000ea20000000a00 */
[----:B------:R-:W-:-:S10]  /*0140*/  IMAD.MOV.U32 R3, RZ, RZ, R4 ;  /* 0x000000ffff037224 */ /* 0x000fd400078e0004 */
[----:B-1----:R-:W-:Y:S05]  /*0150*/  @P0 BRA `(.L_x_1) ;  /* 0x00000000004c0947 */ /* 0x002fea0003800000 */
.L_x_2:
[----:B0-----:R-:W-:-:S04]  /*0160*/  IMAD.WIDE R10, R5, 0x4, R6 ;  /* 0x00000004050a7825 */ /* 0x001fc800078e0206 */
[C---:B------:R-:W-:Y:S02]  /*0170*/  IMAD.WIDE R12, R3.reuse, 0x4, R6 ;  /* 0x00000004030c7825 */ /* 0x040fe400078e0206 */
[----:B------:R-:W3:Y:S04]  /*0180*/  LDG.E R10, desc[UR8][R10.64] ;  /* 0x000000080a0a7981 */ /* 0x000ee8000c1e1900 */
[----:B------:R-:W3:Y:S01]  /*0190*/  LDG.E R13, desc[UR8][R12.64] ;  /* 0x000000080c0d7981 */ /* 0x000ee2000c1e1900 */
[C---:B--2---:R-:W-:Y:S01]  /*01a0*/  IMAD.WIDE R14, R0.reuse, 0x4, R8 ;  /* 0x00000004000e7825 */ /* 0x044fe200078e0208 */
[----:B------:R-:W-:Y:S02]  /*01b0*/  IADD3 R19, PT, PT, R3, 0x1, RZ ;  /* 0x0000000103137810 */ /* 0x000fe40007ffe0ff */
[----:B------:R-:W-:Y:S01]  /*01c0*/  IADD3 R0, PT, PT, R0, 0x1, RZ ;  /* 0x0000000100007810 */ /* 0x000fe20007ffe0ff */
[----:B------:R-:W-:Y:S01]  /*01d0*/  VIADD R17, R5, 0x1 ;  /* 0x0000000105117836 */ /* 0x000fe20000000000 */
[----:B---3--:R-:W-:-:S02]  /*01e0*/  ISETP.GT.AND P0, PT, R10, R13, PT ;  /* 0x0000000d0a00720c */ /* 0x008fc40003f04270 */
[CC--:B------:R-:W-:Y:S02]  /*01f0*/  ISETP.GT.AND P1, PT, R10.reuse, R13.reuse, PT ;  /* 0x0000000d0a00720c */ /* 0x0c0fe40003f24270 */
[----:B------:R-:W-:-:S05]  /*0200*/  VIMNMX R21, PT, PT, R10, R13, PT ;  /* 0x0000000d0a157248 */ /* 0x000fca0003fe0100 */
[----:B------:R1:W-:Y:S04]  /*0210*/  STG.E desc[UR8][R14.64], R21 ;  /* 0x000000150e007986 */ /* 0x0003e8000c101908 */
[----:B------:R-:W-:Y:S02]  /*0220*/  @!P0 IMAD.MOV R19, RZ, RZ, R3 ;  /* 0x000000ffff138224 */ /* 0x000fe400078e0203 */
[----:B------:R-:W-:Y:S02]  /*0230*/  @P1 IMAD.MOV R17, RZ, RZ, R5 ;  /* 0x000000ffff111224 */ /* 0x000fe400078e0205 */
[----:B------:R-:W-:Y:S01]  /*0240*/  IMAD.MOV.U32 R3, RZ, RZ, R19 ;  /* 0x000000ffff037224 */ /* 0x000fe200078e0013 */
[----:B------:R-:W-:Y:S01]  /*0250*/  ISETP.GE.AND P0, PT, R19, R2, PT ;  /* 0x000000021300720c */ /* 0x000fe20003f06270 */
[----:B------:R-:W-:Y:S01]  /*0260*/  IMAD.MOV.U32 R5, RZ, RZ, R17 ;  /* 0x000000ffff057224 */ /* 0x000fe200078e0011 */
[----:B------:R-:W-:-:S13]  /*0270*/  ISETP.LT.AND P1, PT, R17, R4, PT ;  /* 0x000000041100720c */ /* 0x000fda0003f21270 */
[----:B-1----:R-:W-:Y:S05]  /*0280*/  @!P0 BRA P1, `(.L_x_2) ;  /* 0xfffffffc00b48947 */ /* 0x002fea000083ffff */
.L_x_1:
[----:B------:R-:W-:Y:S05]  /*0290*/  BSYNC.RECONVERGENT B0 ;  /* 0x0000000000007941 */ /* 0x000fea0003800200 */
.L_x_0:
[----:B------:R-:W-:Y:S01]  /*02a0*/  ISETP.GE.AND P0, PT, R5, R4, PT ;  /* 0x000000040500720c */ /* 0x000fe20003f06270 */
[----:B------:R-:W-:-:S12]  /*02b0*/  BSSY.RECONVERGENT B0, `(.L_x_3) ;  /* 0x000002c000007945 */ /* 0x000fd80003800200 */
[----:B------:R-:W-:Y:S05]  /*02c0*/  @P0 BRA `(.L_x_4) ;  /* 0x0000000000a80947 */ /* 0x000fea0003800000 */
[----:B0-----:R-:W-:Y:S01]  /*02d0*/  IADD3 R6, PT, PT, R4, -R5, RZ ;  /* 0x8000000504067210 */ /* 0x001fe20007ffe0ff */
[----:B------:R-:W-:Y:S01]  /*02e0*/  IMAD.IADD R7, R5, 0x1, -R4 ;  /* 0x0000000105077824 */ /* 0x000fe200078e0a04 */
[----:B------:R-:W-:Y:S02]  /*02f0*/  BSSY.RECONVERGENT B1, `(.L_x_5) ;  /* 0x0000010000017945 */ /* 0x000fe40003800200 */
[----:B------:R-:W-:Y:S02]  /*0300*/  LOP3.LUT P1, R6, R6, 0x3, RZ, 0xc0, !PT ;  /* 0x0000000306067812 */ /* 0x000fe4000782c0ff */
[----:B------:R-:W-:-:S11]  /*0310*/  ISETP.GT.U32.AND P0, PT, R7, -0x4, PT ;  /* 0xfffffffc0700780c */ /* 0x000fd60003f04070 */
[----:B------:R-:W-:Y:S05]  /*0320*/  @!P1 BRA `(.L_x_6) ;  /* 0x0000000000309947 */ /* 0x000fea0003800000 */
[----:B------:R-:W0:Y:S01]  /*0330*/  LDC.64 R12, c[0x0][0x380] ;  /* 0x0000e000ff0c7b82 */ /* 0x000e220000000a00 */
[----:B------:R-:W-:-:S07]  /*0340*/  IMAD.MOV R14, RZ, RZ, -R6 ;  /* 0x000000ffff0e7224 */ /* 0x000fce00078e0a06 */
[----:B--2---:R-:W1:Y:S02]  /*0350*/  LDC.64 R8, c[0x0][0x388] ;  /* 0x0000e200ff087b82 */ /* 0x004e640000000a00 */
.L_x_7:
[----:B0--3--:R-:W-:-:S06]  /*0360*/  IMAD.WIDE R6, R5, 0x4, R12 ;  /* 0x0000000405067825 */ /* 0x009fcc00078e020c */
[----:B------:R-:W2:Y:S01]  /*0370*/  LDG.E R7, desc[UR8][R6.64] ;  /* 0x0000000806077981 */ /* 0x000ea2000c1e1900 */
[----:B-1----:R-:W-:Y:S01]  /*0380*/  IMAD.WIDE R10, R0, 0x4, R8 ;  /* 0x00000004000a7825 */ /* 0x002fe200078e0208 */
[----:B------:R-:W-:-:S03]  /*0390*/  IADD3 R14, PT, PT, R14, 0x1, RZ ;  /* 0x000000010e0e7810 */ /* 0x000fc60007ffe0ff */
[----:B------:R-:W-:Y:S01]  /*03a0*/  VIADD R5, R5, 0x1 ;  /* 0x0000000105057836 */ /* 0x000fe20000000000 */
[----:B------:R-:W-:Y:S01]  /*03b0*/  ISETP.NE.AND P1, PT, R14, RZ, PT ;  /* 0x000000ff0e00720c */ /* 0x000fe20003f25270 */
[----:B------:R-:W-:Y:S01]  /*03c0*/  VIADD R0, R0, 0x1 ;  /* 0x0000000100007836 */ /* 0x000fe20000000000 */
[----:B--2---:R3:W-:Y:S11]  /*03d0*/  STG.E desc[UR8][R10.64], R7 ;  /* 0x000000070a007986 */ /* 0x0047f6000c101908 */
[----:B------:R-:W-:Y:S05]  /*03e0*/  @P1 BRA `(.L_x_7) ;  /* 0xfffffffc00dc1947 */ /* 0x000fea000383ffff */
.L_x_6:
[----:B------:R-:W-:Y:S05]  /*03f0*/  BSYNC.RECONVERGENT B1 ;  /* 0x0000000000017941 */ /* 0x000fea0003800200 */
.L_x_5:
[----:B------:R-:W-:Y:S05]  /*0400*/  @P0 BRA `(.L_x_4) ;  /* 0x0000000000580947 */ /* 0x000fea0003800000 */
[----:B--2---:R-:W0:Y:S01]  /*0410*/  LDC.64 R8, c[0x0][0x380] ;  /* 0x0000e000ff087b82 */ /* 0x004e220000000a00 */
[----:B------:R-:W-:-:S07]  /*0420*/  IADD3 R4, PT, PT, -R4, R5, RZ ;  /* 0x0000000504047210 */ /* 0x000fce0007ffe1ff */
[----:B---3--:R-:W1:Y:S01]  /*0430*/  LDC.64 R6, c[0x0][0x388] ;  /* 0x0000e200ff067b82 */ /* 0x008e620000000a00 */
[----:B0-----:R-:W-:-:S05]  /*0440*/  IADD3 R8, P0, PT, R8, 0x8, RZ ;  /* 0x0000000808087810 */ /* 0x001fca0007f1e0ff */
[----:B------:R-:W-:Y:S01]  /*0450*/  IMAD.X R9, RZ, RZ, R9, P0 ;  /* 0x000000ffff097224 */ /* 0x000fe200000e0609 */
[----:B-1----:R-:W-:-:S05]  /*0460*/  IADD3 R6, P1, PT, R6, 0x8, RZ ;  /* 0x0000000806067810 */ /* 0x002fca0007f3e0ff */
[----:B------:R-:W-:-:S08]  /*0470*/  IMAD.X R7, RZ, RZ, R7, P1 ;  /* 0x000000ffff077224 */ /* 0x000fd000008e0607 */
.L_x_8:
[----:B------:R-:W-:-:S05]  /*0480*/  IMAD.WIDE R10, R5, 0x4, R8 ;  /* 0x00000004050a7825 */ /* 0x000fca00078e0208 */
[----:B-1----:R-:W2:Y:S01]  /*0490*/  LDG.E R15, desc[UR8][R10.64+-0x8] ;  /* 0xfffff8080a0f7981 */ /* 0x002ea2000c1e1900 */
[----:B------:R-:W-:-:S05]  /*04a0*/  IMAD.WIDE R12, R0, 0x4, R6 ;  /* 0x00000004000c7825 */ /* 0x000fca00078e0206 */
[----:B--2---:R1:W-:Y:S04]  /*04b0*/  STG.E desc[UR8][R12.64+-0x8], R15 ;  /* 0xfffff80f0c007986 */ /* 0x0043e8000c101908 */
[----:B------:R-:W2:Y:S04]  /*04c0*/  LDG.E R17, desc[UR8][R10.64+-0x4] ;  /* 0xfffffc080a117981 */ /* 0x000ea8000c1e1900 */
[----:B--2---:R1:W-:Y:S04]  /*04d0*/  STG.E desc[UR8][R12.64+-0x4], R17 ;  /* 0xfffffc110c007986 */ /* 0x0043e8000c101908 */
[----:B------:R-:W2:Y:S04]  /*04e0*/  LDG.E R19, desc[UR8][R10.64] ;  /* 0x000000080a137981 */ /* 0x000ea8000c1e1900 */
[----:B--2---:R1:W-:Y:S04]  /*04f0*/  STG.E desc[UR8][R12.64], R19 ;  /* 0x000000130c007986 */ /* 0x0043e8000c101908 */
[----:B------:R-:W2:Y:S01]  /*0500*/  LDG.E R21, desc[UR8][R10.64+0x4] ;  /* 0x000004080a157981 */ /* 0x000ea2000c1e1900 */
[----:B------:R-:W-:Y:S01]  /*0510*/  IADD3 R4, PT, PT, R4, 0x4, RZ ;  /* 0x0000000404047810 */ /* 0x000fe20007ffe0ff */
[----:B------:R-:W-:Y:S01]  /*0520*/  VIADD R5, R5, 0x4 ;  /* 0x0000000405057836 */ /* 0x000fe20000000000 */
[----:B------:R-:W-:-:S02]  /*0530*/  IADD3 R0, PT, PT, R0, 0x4, RZ ;  /* 0x0000000400007810 */ /* 0x000fc40007ffe0ff */
[----:B------:R-:W-:Y:S01]  /*0540*/  ISETP.NE.AND P0, PT, R4, RZ, PT ;  /* 0x000000ff0400720c */ /* 0x000fe20003f05270 */
[----:B--2---:R1:W-:-:S12]  /*0550*/  STG.E desc[UR8][R12.64+0x4], R21 ;  /* 0x000004150c007986 */ /* 0x0043d8000c101908 */
[----:B------:R-:W-:Y:S05]  /*0560*/  @P0 BRA `(.L_x_8) ;  /* 0xfffffffc00c40947 */ /* 0x000fea000383ffff */
.L_x_4:
[----:B------:R-:W-:Y:S05]  /*0570*/  BSYNC.RECONVERGENT B0 ;  /* 0x0000000000007941 */ /* 0x000fea0003800200 */
.L_x_3:
[----:B------:R-:W-:-:S13]  /*0580*/  ISETP.GE.AND P0, PT, R3, R2, PT ;  /* 0x000000020300720c */ /* 0x000fda0003f06270 */
[----:B------:R-:W-:Y:S05]  /*0590*/  @P0 EXIT ;  /* 0x000000000000094d */ /* 0x000fea0003800000 */
[C-C-:B------:R-:W-:Y:S01]  /*05a0*/  IMAD.IADD R4, R2.reuse, 0x1, -R3.reuse ;  /* 0x0000000102047824 */ /* 0x140fe200078e0a03 */
[----:B------:R-:W-:Y:S01]  /*05b0*/  IADD3 R5, PT, PT, -R2, R3, RZ ;  /* 0x0000000302057210 */ /* 0x000fe20007ffe1ff */
[----:B------:R-:W-:Y:S01]  /*05c0*/  BSSY.RECONVERGENT B0, `(.L_x_9) ;  /* 0x0000012000007945 */ /* 0x000fe20003800200 */
[----:B-1----:R-:W-:Y:S02]  /*05d0*/  IMAD.MOV.U32 R13, RZ, RZ, R3 ;  /* 0x000000ffff0d7224 */ /* 0x002fe400078e0003 */
[----:B------:R-:W-:Y:S02]  /*05e0*/  LOP3.LUT P1, R4, R4, 0x3, RZ, 0xc0, !PT ;  /* 0x0000000304047812 */ /* 0x000fe4000782c0ff */
[----:B------:R-:W-:-:S11]  /*05f0*/  ISETP.GT.U32.AND P0, PT, R5, -0x4, PT ;  /* 0xfffffffc0500780c */ /* 0x000fd60003f04070 */
[----:B------:R-:W-:Y:S05]  /*0600*/  @!P1 BRA `(.L_x_10) ;  /* 0x0000000000349947 */ /* 0x000fea0003800000 */
[----:B---3--:R-:W1:Y:S01]  /*0610*/  LDC.64 R10, c[0x0][0x380] ;  /* 0x0000e000ff0a7b82 */ /* 0x008e620000000a00 */
[----:B------:R-:W-:Y:S01]  /*0620*/  IADD3 R12, PT, PT, -R4, RZ, RZ ;  /* 0x000000ff040c7210 */ /* 0x000fe20007ffe1ff */
[----:B------:R-:W-:-:S06]  /*0630*/  IMAD.MOV.U32 R13, RZ, RZ, R3 ;  /* 0x000000ffff0d7224 */ /* 0x000fcc00078e0003 */
[----:B0-----:R-:W0:Y:S02]  /*0640*/  LDC.64 R6, c[0x0][0x388] ;  /* 0x0000e200ff067b82 */ /* 0x001e240000000a00 */
.L_x_11:
[----:B-1--4-:R-:W-:-:S06]  /*0650*/  IMAD.WIDE R4, R13, 0x4, R10 ;  /* 0x000000040d047825 */ /* 0x012fcc00078e020a */
[----:B------:R-:W3:Y:S01]  /*0660*/  LDG.E R5, desc[UR8][R4.64] ;  /* 0x0000000804057981 */ /* 0x000ee2000c1e1900 */
[----:B0-2---:R-:W-:Y:S01]  /*0670*/  IMAD.WIDE R8, R0, 0x4, R6 ;  /* 0x0000000400087825 */ /* 0x005fe200078e0206 */
[----:B------:R-:W-:Y:S02]  /*0680*/  IADD3 R12, PT, PT, R12, 0x1, RZ ;  /* 0x000000010c0c7810 */ /* 0x000fe40007ffe0ff */
[----:B------:R-:W-:Y:S01]  /*0690*/  IADD3 R0, PT, PT, R0, 0x1, RZ ;  /* 0x0000000100007810 */ /* 0x000fe20007ffe0ff */
[----:B------:R-:W-:Y:S01]  /*06a0*/  VIADD R13, R13, 0x1 ;  /* 0x000000010d0d7836 */ /* 0x000fe20000000000 */
[----:B------:R-:W-:Y:S01]  /*06b0*/  ISETP.NE.AND P1, PT, R12, RZ, PT ;  /* 0x000000ff0c00720c */ /* 0x000fe20003f25270 */
[----:B---3--:R4:W-:-:S12]  /*06c0*/  STG.E desc[UR8][R8.64], R5 ;  /* 0x0000000508007986 */ /* 0x0089d8000c101908 */
[----:B------:R-:W-:Y:S05]  /*06d0*/  @P1 BRA `(.L_x_11) ;  /* 0xfffffffc00dc1947 */ /* 0x000fea000383ffff */
.L_x_10:
[----:B------:R-:W-:Y:S05]  /*06e0*/  BSYNC.RECONVERGENT B0 ;  /* 0x0000000000007941 */ /* 0x000fea0003800200 */
.L_x_9:
[----:B------:R-:W-:Y:S05]  /*06f0*/  @P0 EXIT ;  /* 0x000000000000094d */ /* 0x000fea0003800000 */
[----:B------:R-:W1:Y:S01]  /*0700*/  LDCU.128 UR4, c[0x0][0x380] ;  /* 0x00007000ff0477ac */ /* 0x000e620008000c00 */
[----:B0-----:R-:W-:Y:S01]  /*0710*/  IMAD.IADD R6, R13, 0x1, -R2 ;  /* 0x000000010d067824 */ /* 0x001fe200078e0a02 */
[----:B-1----:R-:W-:Y:S02]  /*0720*/  UIADD3 UR4, UP0, UPT, UR4, 0x8, URZ ;  /* 0x0000000804047890 */ /* 0x002fe4000ff1e0ff */
[----:B------:R-:W-:Y:S02]  /*0730*/  UIADD3 UR6, UP1, UPT, UR6, 0x8, URZ ;  /* 0x0000000806067890 */ /* 0x000fe4000ff3e0ff */
[----:B------:R-:W-:Y:S02]  /*0740*/  UIADD3.X UR5, UPT, UPT, URZ, UR5, URZ, UP0, !UPT ;  /* 0x00000005ff057290 */ /* 0x000fe400087fe4ff */
[----:B------:R-:W-:-:S12]  /*0750*/  UIADD3.X UR7, UPT, UPT, URZ, UR7, URZ, UP1, !UPT ;  /* 0x00000007ff077290 */ /* 0x000fd80008ffe4ff */
.L_x_12:
[----:B------:R-:W-:Y:S01]  /*0760*/  MOV R2, UR4 ;  /* 0x0000000400027c02 */ /* 0x000fe20008000f00 */
[----:B------:R-:W-:-:S04]  /*0770*/  IMAD.U32 R3, RZ, RZ, UR5 ;  /* 0x00000005ff037e24 */ /* 0x000fc8000f8e00ff */
[----:B------:R-:W-:-:S05]  /*0780*/  IMAD.WIDE R2, R13, 0x4, R2 ;  /* 0x000000040d027825 */ /* 0x000fca00078e0202 */
[----:B0--3--:R-:W3:Y:S01]  /*0790*/  LDG.E R7, desc[UR8][R2.64+-0x8] ;  /* 0xfffff80802077981 */ /* 0x009ee2000c1e1900 */
[----:B------:R-:W-:Y:S01]  /*07a0*/  MOV R4, UR6 ;  /* 0x0000000600047c02 */ /* 0x000fe20008000f00 */
[----:B----4-:R-:W-:-:S04]  /*07b0*/  IMAD.U32 R5, RZ, RZ, UR7 ;  /* 0x00000007ff057e24 */ /* 0x010fc8000f8e00ff */
[----:B------:R-:W-:-:S05]  /*07c0*/  IMAD.WIDE R4, R0, 0x4, R4 ;  /* 0x0000000400047825 */ /* 0x000fca00078e0204 */
[----:B---3--:R0:W-:Y:S04]  /*07d0*/  STG.E desc[UR8][R4.64+-0x8], R7 ;  /* 0xfffff80704007986 */ /* 0x0081e8000c101908 */
[----:B--2---:R-:W2:Y:S04]  /*07e0*/  LDG.E R9, desc[UR8][R2.64+-0x4] ;  /* 0xfffffc0802097981 */ /* 0x004ea8000c1e1900 */
        /* <DEDUP_REMOVED lines=10> */
[----:B------:R-:W-:Y:S05]  /*0890*/  EXIT ;  /* 0x000000000000794d */ /* 0x000fea0003800000 */
.L_x_13:
[----:B------:R-:W-:-:S00]  /*08a0*/  BRA `(.L_x_13) ;  /* 0xfffffffc00fc7947 */ /* 0x000fc0000383ffff */
[----:B------:R-:W-:-:S00]  /*08b0*/  NOP ;  /* 0x0000000000007918 */ /* 0x000fc00000000000 */
        /* <DEDUP_REMOVED lines=12> */
.L_x_14:


//--------------------- .nv.shared.reserved.0     --------------------------
	.section	.nv.shared.reserved.0,"aw",@nobits
	.weak		__nv_reservedSMEM_offset_0_alias
	.size		__nv_reservedSMEM_offset_0_alias, 0, 64
	.other		__nv_reservedSMEM_offset_0_alias,@"STO_CUDA_RESERVED_SHARED STV_DEFAULT"
__nv_reservedSMEM_offset_0_alias:
	.zero		0
	.zero		64


//--------------------- .nv.constant0._Z11mergeKernelPiS_ii --------------------------
	.section	.nv.constant0._Z11mergeKernelPiS_ii,"a",@progbits
	.sectionflags	@""
	.align	4
.nv.constant0._Z11mergeKernelPiS_ii:
	.zero		920


//--------------------- SYMBOLS --------------------------

	.type		.nv.reservedSmem.offset0,@object
	.size		.nv.reservedSmem.offset0,0x4
